//
// Generated by NVIDIA NVVM Compiler
//
// Compiler Build ID: CL-36424714
// Cuda compilation tools, release 13.0, V13.0.88
// Based on NVVM 20.0.0
//

.version 9.0
.target sm_100
.address_size 64

	// .globl	_Z7ReversePdS_i

.visible .entry _Z7ReversePdS_i(
	.param .u64 .ptr .align 1 _Z7ReversePdS_i_param_0,
	.param .u64 .ptr .align 1 _Z7ReversePdS_i_param_1,
	.param .u32 _Z7ReversePdS_i_param_2
)
{
	.reg .pred 	%p<2>;
	.reg .b32 	%r<9>;
	.reg .b64 	%rd<9>;
	.reg .b64 	%fd<2>;

	ld.param.u64 	%rd1, [_Z7ReversePdS_i_param_0];
	ld.param.u64 	%rd2, [_Z7ReversePdS_i_param_1];
	ld.param.u32 	%r3, [_Z7ReversePdS_i_param_2];
	mov.u32 	%r1, %ntid.x;
	mov.u32 	%r4, %ctaid.x;
	mov.u32 	%r5, %tid.x;
	mad.lo.s32 	%r2, %r1, %r4, %r5;
	setp.ge.s32 	%p1, %r2, %r3;
	@%p1 bra 	$L__BB0_2;
	cvta.to.global.u64 	%rd3, %rd2;
	cvta.to.global.u64 	%rd4, %rd1;
	mov.u32 	%r6, %nctaid.x;
	not.b32 	%r7, %r2;
	mad.lo.s32 	%r8, %r6, %r1, %r7;
	mul.wide.s32 	%rd5, %r8, 8;
	add.s64 	%rd6, %rd3, %rd5;
	ld.global.f64 	%fd1, [%rd6];
	mul.wide.s32 	%rd7, %r2, 8;
	add.s64 	%rd8, %rd4, %rd7;
	st.global.f64 	[%rd8], %fd1;
$L__BB0_2:
	ret;

}


// ===== COMPILED SASS (sm_100) =====

	.target	sm_100

	.elftype	@"ET_EXEC"


//--------------------- .note.nv.tkinfo           --------------------------
	.section	.note.nv.tkinfo,"",@"SHT_NOTE"
	.sectionflags	@"SHF_NOTE_NV_TKINFO"
	.tkinfo
        /*0018*/ 	.word	0x00000002
        /*0030*/ 	.string	""
        /*0030*/ 	.string	"ptxas"
        /*0030*/ 	.string	"Cuda compilation tools, release 13.0, V13.0.88"
        /*0030*/ 	.string	"Build cuda_13.0.r13.0/compiler.36424714_0"
        /*0030*/ 	.string	"-arch sm_100 -m 64 "



//--------------------- .note.nv.cuinfo           --------------------------
	.section	.note.nv.cuinfo,"",@"SHT_NOTE"
	.sectionflags	@"SHF_NOTE_NV_CUINFO"
        /*0018*/ 	.short	0x0002
        /*001a*/ 	.short	0x0064
        /*001c*/ 	.short	0x0082
	.zero		2


//--------------------- .nv.info                  --------------------------
	.section	.nv.info,"",@"SHT_CUDA_INFO"
	.align	4


	//----- nvinfo : EIATTR_REGCOUNT
	.align		4
        /*0000*/ 	.byte	0x04, 0x2f
        /*0002*/ 	.short	(.L_1 - .L_0)
	.align		4
.L_0:
        /*0004*/ 	.word	index@(_Z7ReversePdS_i)
        /*0008*/ 	.word	0x0000000a


	//----- nvinfo : EIATTR_FRAME_SIZE
	.align		4
.L_1:
        /*000c*/ 	.byte	0x04, 0x11
        /*000e*/ 	.short	(.L_3 - .L_2)
	.align		4
.L_2:
        /*0010*/ 	.word	index@(_Z7ReversePdS_i)
        /*0014*/ 	.word	0x00000000


	//----- nvinfo : EIATTR_MIN_STACK_SIZE
	.align		4
.L_3:
        /*0018*/ 	.byte	0x04, 0x12
        /*001a*/ 	.short	(.L_5 - .L_4)
	.align		4
.L_4:
        /*001c*/ 	.word	index@(_Z7ReversePdS_i)
        /*0020*/ 	.word	0x00000000
.L_5:


//--------------------- .nv.compat                --------------------------
	.section	.nv.compat,"",@"SHT_CUDA_COMPAT_INFO"
	.align	4
        /*0000*/ 	.byte	0x02, 0x09, 0x00, 0x00, 0x02, 0x02, 0x01, 0x00, 0x02, 0x05, 0x05, 0x00, 0x03, 0x07, 0x01, 0x01
        /*0010*/ 	.byte	0x02, 0x03, 0x00, 0x00, 0x02, 0x06, 0x01, 0x00, 0x04, 0x0b, 0x08, 0x00, 0x09, 0x00, 0x00, 0x00
        /*0020*/ 	.byte	0x00, 0x00, 0x00, 0x00


//--------------------- .nv.info._Z7ReversePdS_i  --------------------------
	.section	.nv.info._Z7ReversePdS_i,"",@"SHT_CUDA_INFO"
	.sectionflags	@""
	.align	4


	//----- nvinfo : EIATTR_CUDA_API_VERSION
	.align		4
        /*0000*/ 	.byte	0x04, 0x37
        /*0002*/ 	.short	(.L_7 - .L_6)
.L_6:
        /*0004*/ 	.word	0x00000082


	//----- nvinfo : EIATTR_KPARAM_INFO
	.align		4
.L_7:
        /*0008*/ 	.byte	0x04, 0x17
        /*000a*/ 	.short	(.L_9 - .L_8)
.L_8:
        /*000c*/ 	.word	0x00000000
        /*0010*/ 	.short	0x0002
        /*0012*/ 	.short	0x0010
        /*0014*/ 	.byte	0x00, 0xf0, 0x11, 0x00


	//----- nvinfo : EIATTR_KPARAM_INFO
	.align		4
.L_9:
        /*0018*/ 	.byte	0x04, 0x17
        /*001a*/ 	.short	(.L_11 - .L_10)
.L_10:
        /*001c*/ 	.word	0x00000000
        /*0020*/ 	.short	0x0001
        /*0022*/ 	.short	0x0008
        /*0024*/ 	.byte	0x00, 0xf5, 0x21, 0x00


	//----- nvinfo : EIATTR_KPARAM_INFO
	.align		4
.L_11:
        /*0028*/ 	.byte	0x04, 0x17
        /*002a*/ 	.short	(.L_13 - .L_12)
.L_12:
        /*002c*/ 	.word	0x00000000
        /*0030*/ 	.short	0x0000
        /*0032*/ 	.short	0x0000
        /*0034*/ 	.byte	0x00, 0xf5, 0x21, 0x00


	//----- nvinfo : EIATTR_SPARSE_MMA_MASK
	.align		4
.L_13:
        /*0038*/ 	.byte	0x03, 0x50
        /*003a*/ 	.short	0x0000


	//----- nvinfo : EIATTR_MAXREG_COUNT
	.align		4
        /*003c*/ 	.byte	0x03, 0x1b
        /*003e*/ 	.short	0x00ff


	//----- nvinfo : EIATTR_MERCURY_ISA_VERSION
	.align		4
        /*0040*/ 	.byte	0x03, 0x5f
        /*0042*/ 	.short	0x0101


	//----- nvinfo : EIATTR_VRC_CTA_INIT_COUNT
	.align		4
        /*0044*/ 	.byte	0x02, 0x4a
	.zero		1
	.zero		1


	//----- nvinfo : EIATTR_EXIT_INSTR_OFFSETS
	.align		4
        /*0048*/ 	.byte	0x04, 0x1c
        /*004a*/ 	.short	(.L_15 - .L_14)


	//   ....[0]....
.L_14:
        /*004c*/ 	.word	0x00000070


	//   ....[1]....
        /*0050*/ 	.word	0x00000120


	//----- nvinfo : EIATTR_CBANK_PARAM_SIZE
	.align		4
.L_15:
        /*0054*/ 	.byte	0x03, 0x19
        /*0056*/ 	.short	0x0014


	//----- nvinfo : EIATTR_PARAM_CBANK
	.align		4
        /*0058*/ 	.byte	0x04, 0x0a
        /*005a*/ 	.short	(.L_17 - .L_16)
	.align		4
.L_16:
        /*005c*/ 	.word	index@(.nv.constant0._Z7ReversePdS_i)
        /*0060*/ 	.short	0x0380
        /*0062*/ 	.short	0x0014


	//----- nvinfo : EIATTR_SW_WAR
	.align		4
.L_17:
        /*0064*/ 	.byte	0x04, 0x36
        /*0066*/ 	.short	(.L_19 - .L_18)
.L_18:
        /*0068*/ 	.word	0x00000008
.L_19:


//--------------------- .nv.callgraph             --------------------------
	.section	.nv.callgraph,"",@"SHT_CUDA_CALLGRAPH"
	.align	4
	.sectionentsize	8
	.align		4
        /*0000*/ 	.word	0x00000000
	.align		4
        /*0004*/ 	.word	0xffffffff
	.align		4
        /*0008*/ 	.word	0x00000000
	.align		4
        /*000c*/ 	.word	0xfffffffe
	.align		4
        /*0010*/ 	.word	0x00000000
	.align		4
        /*0014*/ 	.word	0xfffffffd
	.align		4
        /*0018*/ 	.word	0x00000000
	.align		4
        /*001c*/ 	.word	0xfffffffc


//--------------------- .text._Z7ReversePdS_i     --------------------------
	.section	.text._Z7ReversePdS_i,"ax",@progbits
	.align	128
        .global         _Z7ReversePdS_i
        .type           _Z7ReversePdS_i,@function
        .size           _Z7ReversePdS_i,(.L_x_1 - _Z7ReversePdS_i)
        .other          _Z7ReversePdS_i,@"STO_CUDA_ENTRY STV_DEFAULT"
_Z7ReversePdS_i:
.text._Z7ReversePdS_i:
[----:B------:R-:W-:Y:S01]  /*0000*/  LDC R1, c[0x0][0x37c] ;  /* 0x0000df00ff017b82 */ /* 0x000fe20000000800 */
[----:B------:R-:W0:Y:S01]  /*0010*/  S2R R7, SR_CTAID.X ;  /* 0x0000000000077919 */ /* 0x000e220000002500 */
[----:B------:R-:W0:Y:S01]  /*0020*/  LDCU UR6, c[0x0][0x360] ;  /* 0x00006c00ff0677ac */ /* 0x000e220008000800 */
[----:B------:R-:W0:Y:S01]  /*0030*/  S2R R0, SR_TID.X ;  /* 0x0000000000007919 */ /* 0x000e220000002100 */
[----:B------:R-:W1:Y:S01]  /*0040*/  LDCU UR4, c[0x0][0x390] ;  /* 0x00007200ff0477ac */ /* 0x000e620008000800 */
[----:B0-----:R-:W-:-:S05]  /*0050*/  IMAD R7, R7, UR6, R0 ;  /* 0x0000000607077c24 */ /* 0x001fca000f8e0200 */
[----:B-1----:R-:W-:-:S13]  /*0060*/  ISETP.GE.AND P0, PT, R7, UR4, PT ;  /* 0x0000000407007c0c */ /* 0x002fda000bf06270 */
[----:B------:R-:W-:Y:S05]  /*0070*/  @P0 EXIT ;  /* 0x000000000000094d */ /* 0x000fea0003800000 */
[----:B------:R-:W0:Y:S01]  /*0080*/  LDC R5, c[0x0][0x370] ;  /* 0x0000dc00ff057b82 */ /* 0x000e220000000800 */
[----:B------:R-:W1:Y:S01]  /*0090*/  LDCU.64 UR4, c[0x0][0x358] ;  /* 0x00006b00ff0477ac */ /* 0x000e620008000a00 */
[----:B------:R-:W-:-:S06]  /*00a0*/  LOP3.LUT R0, RZ, R7, RZ, 0x33, !PT ;  /* 0x00000007ff007212 */ /* 0x000fcc00078e33ff */
[----:B------:R-:W2:Y:S01]  /*00b0*/  LDC.64 R2, c[0x0][0x388] ;  /* 0x0000e200ff027b82 */ /* 0x000ea20000000a00 */
[----:B0-----:R-:W-:-:S04]  /*00c0*/  IMAD R5, R5, UR6, R0 ;  /* 0x0000000605057c24 */ /* 0x001fc8000f8e0200 */
[----:B--2---:R-:W-:-:S03]  /*00d0*/  IMAD.WIDE R2, R5, 0x8, R2 ;  /* 0x0000000805027825 */ /* 0x004fc600078e0202 */
[----:B------:R-:W0:Y:S03]  /*00e0*/  LDC.64 R4, c[0x0][0x380] ;  /* 0x0000e000ff047b82 */ /* 0x000e260000000a00 */
[----:B-1----:R-:W2:Y:S01]  /*00f0*/  LDG.E.64 R2, desc[UR4][R2.64] ;  /* 0x0000000402027981 */ /* 0x002ea2000c1e1b00 */
[----:B0-----:R-:W-:-:S05]  /*0100*/  IMAD.WIDE R4, R7, 0x8, R4 ;  /* 0x0000000807047825 */ /* 0x001fca00078e0204 */
[----:B--2---:R-:W-:Y:S01]  /*0110*/  STG.E.64 desc[UR4][R4.64], R2 ;  /* 0x0000000204007986 */ /* 0x004fe2000c101b04 */
[----:B------:R-:W-:Y:S05]  /*0120*/  EXIT ;  /* 0x000000000000794d */ /* 0x000fea0003800000 */
.L_x_0:
[----:B------:R-:W-:-:S00]  /*0130*/  BRA `(.L_x_0) ;  /* 0xfffffffc00fc7947 */ /* 0x000fc0000383ffff */
[----:B------:R-:W-:-:S00]  /*0140*/  NOP ;  /* 0x0000000000007918 */ /* 0x000fc00000000000 */
        /* <DEDUP_REMOVED lines=11> */
.L_x_1:


//--------------------- .nv.shared.reserved.0     --------------------------
	.section	.nv.shared.reserved.0,"aw",@nobits
	.weak		__nv_reservedSMEM_offset_0_alias
	.size		__nv_reservedSMEM_offset_0_alias, 0, 64
	.other		__nv_reservedSMEM_offset_0_alias,@"STO_CUDA_RESERVED_SHARED STV_DEFAULT"
__nv_reservedSMEM_offset_0_alias:
	.zero		0
	.zero		64


//--------------------- .nv.constant0._Z7ReversePdS_i --------------------------
	.section	.nv.constant0._Z7ReversePdS_i,"a",@progbits
	.sectionflags	@""
	.align	4
.nv.constant0._Z7ReversePdS_i:
	.zero		916


//--------------------- SYMBOLS --------------------------

	.type		.nv.reservedSmem.offset0,@object
	.size		.nv.reservedSmem.offset0,0x4
